//
// Generated by NVIDIA NVVM Compiler
//
// Compiler Build ID: CL-36424714
// Cuda compilation tools, release 13.0, V13.0.88
// Based on NVVM 20.0.0
//

.version 9.0
.target sm_100
.address_size 64

	// .globl	unary_abs_f32

.visible .entry unary_abs_f32(
	.param .u64 .ptr .align 1 unary_abs_f32_param_0,
	.param .u64 .ptr .align 1 unary_abs_f32_param_1,
	.param .u32 unary_abs_f32_param_2
)
{
	.reg .pred 	%p<2>;
	.reg .b32 	%r<6>;
	.reg .b32 	%f<3>;
	.reg .b64 	%rd<8>;

	ld.param.u64 	%rd1, [unary_abs_f32_param_0];
	ld.param.u64 	%rd2, [unary_abs_f32_param_1];
	ld.param.u32 	%r2, [unary_abs_f32_param_2];
	mov.u32 	%r3, %ctaid.x;
	mov.u32 	%r4, %ntid.x;
	mov.u32 	%r5, %tid.x;
	mad.lo.s32 	%r1, %r3, %r4, %r5;
	setp.ge.s32 	%p1, %r1, %r2;
	@%p1 bra 	$L__BB0_2;
	cvta.to.global.u64 	%rd3, %rd1;
	cvta.to.global.u64 	%rd4, %rd2;
	mul.wide.s32 	%rd5, %r1, 4;
	add.s64 	%rd6, %rd3, %rd5;
	ld.global.f32 	%f1, [%rd6];
	abs.f32 	%f2, %f1;
	add.s64 	%rd7, %rd4, %rd5;
	st.global.f32 	[%rd7], %f2;
$L__BB0_2:
	ret;

}
	// .globl	unary_abs_f16
.visible .entry unary_abs_f16(
	.param .u64 .ptr .align 1 unary_abs_f16_param_0,
	.param .u64 .ptr .align 1 unary_abs_f16_param_1,
	.param .u32 unary_abs_f16_param_2
)
{
	.reg .pred 	%p<2>;
	.reg .b16 	%rs<3>;
	.reg .b32 	%r<6>;
	.reg .b64 	%rd<8>;

	ld.param.u64 	%rd1, [unary_abs_f16_param_0];
	ld.param.u64 	%rd2, [unary_abs_f16_param_1];
	ld.param.u32 	%r2, [unary_abs_f16_param_2];
	mov.u32 	%r3, %ctaid.x;
	mov.u32 	%r4, %ntid.x;
	mov.u32 	%r5, %tid.x;
	mad.lo.s32 	%r1, %r3, %r4, %r5;
	setp.ge.s32 	%p1, %r1, %r2;
	@%p1 bra 	$L__BB1_2;
	cvta.to.global.u64 	%rd3, %rd1;
	cvta.to.global.u64 	%rd4, %rd2;
	mul.wide.s32 	%rd5, %r1, 2;
	add.s64 	%rd6, %rd3, %rd5;
	ld.global.u16 	%rs2, [%rd6];
	// begin inline asm
	{abs.f16 %rs1,%rs2;
}
	// end inline asm
	add.s64 	%rd7, %rd4, %rd5;
	st.global.u16 	[%rd7], %rs1;
$L__BB1_2:
	ret;

}
	// .globl	unary_sqr_f32
.visible .entry unary_sqr_f32(
	.param .u64 .ptr .align 1 unary_sqr_f32_param_0,
	.param .u64 .ptr .align 1 unary_sqr_f32_param_1,
	.param .u32 unary_sqr_f32_param_2
)
{
	.reg .pred 	%p<2>;
	.reg .b32 	%r<6>;
	.reg .b32 	%f<3>;
	.reg .b64 	%rd<8>;

	ld.param.u64 	%rd1, [unary_sqr_f32_param_0];
	ld.param.u64 	%rd2, [unary_sqr_f32_param_1];
	ld.param.u32 	%r2, [unary_sqr_f32_param_2];
	mov.u32 	%r3, %ctaid.x;
	mov.u32 	%r4, %ntid.x;
	mov.u32 	%r5, %tid.x;
	mad.lo.s32 	%r1, %r3, %r4, %r5;
	setp.ge.s32 	%p1, %r1, %r2;
	@%p1 bra 	$L__BB2_2;
	cvta.to.global.u64 	%rd3, %rd1;
	cvta.to.global.u64 	%rd4, %rd2;
	mul.wide.s32 	%rd5, %r1, 4;
	add.s64 	%rd6, %rd3, %rd5;
	ld.global.f32 	%f1, [%rd6];
	mul.f32 	%f2, %f1, %f1;
	add.s64 	%rd7, %rd4, %rd5;
	st.global.f32 	[%rd7], %f2;
$L__BB2_2:
	ret;

}
	// .globl	unary_sqr_f16
.visible .entry unary_sqr_f16(
	.param .u64 .ptr .align 1 unary_sqr_f16_param_0,
	.param .u64 .ptr .align 1 unary_sqr_f16_param_1,
	.param .u32 unary_sqr_f16_param_2
)
{
	.reg .pred 	%p<2>;
	.reg .b16 	%rs<4>;
	.reg .b32 	%r<6>;
	.reg .b64 	%rd<8>;

	ld.param.u64 	%rd1, [unary_sqr_f16_param_0];
	ld.param.u64 	%rd2, [unary_sqr_f16_param_1];
	ld.param.u32 	%r2, [unary_sqr_f16_param_2];
	mov.u32 	%r3, %ctaid.x;
	mov.u32 	%r4, %ntid.x;
	mov.u32 	%r5, %tid.x;
	mad.lo.s32 	%r1, %r3, %r4, %r5;
	setp.ge.s32 	%p1, %r1, %r2;
	@%p1 bra 	$L__BB3_2;
	cvta.to.global.u64 	%rd3, %rd1;
	cvta.to.global.u64 	%rd4, %rd2;
	mul.wide.s32 	%rd5, %r1, 2;
	add.s64 	%rd6, %rd3, %rd5;
	ld.global.u16 	%rs2, [%rd6];
	// begin inline asm
	{mul.f16 %rs1,%rs2,%rs2;
}
	// end inline asm
	add.s64 	%rd7, %rd4, %rd5;
	st.global.u16 	[%rd7], %rs1;
$L__BB3_2:
	ret;

}
	// .globl	unary_silu_f32
.visible .entry unary_silu_f32(
	.param .u64 .ptr .align 1 unary_silu_f32_param_0,
	.param .u64 .ptr .align 1 unary_silu_f32_param_1,
	.param .u32 unary_silu_f32_param_2
)
{
	.reg .pred 	%p<2>;
	.reg .b32 	%r<8>;
	.reg .b32 	%f<15>;
	.reg .b64 	%rd<8>;

	ld.param.u64 	%rd1, [unary_silu_f32_param_0];
	ld.param.u64 	%rd2, [unary_silu_f32_param_1];
	ld.param.u32 	%r2, [unary_silu_f32_param_2];
	mov.u32 	%r3, %ctaid.x;
	mov.u32 	%r4, %ntid.x;
	mov.u32 	%r5, %tid.x;
	mad.lo.s32 	%r1, %r3, %r4, %r5;
	setp.ge.s32 	%p1, %r1, %r2;
	@%p1 bra 	$L__BB4_2;
	cvta.to.global.u64 	%rd3, %rd1;
	cvta.to.global.u64 	%rd4, %rd2;
	mul.wide.s32 	%rd5, %r1, 4;
	add.s64 	%rd6, %rd3, %rd5;
	ld.global.f32 	%f1, [%rd6];
	fma.rn.f32 	%f2, %f1, 0fBBBB989D, 0f3F000000;
	cvt.sat.f32.f32 	%f3, %f2;
	mov.f32 	%f4, 0f4B400001;
	mov.f32 	%f5, 0f437C0000;
	fma.rm.f32 	%f6, %f3, %f5, %f4;
	add.f32 	%f7, %f6, 0fCB40007F;
	neg.f32 	%f8, %f7;
	fma.rn.f32 	%f9, %f1, 0fBFB8AA3B, %f8;
	fma.rn.f32 	%f10, %f1, 0fB2A57060, %f9;
	mov.b32 	%r6, %f6;
	shl.b32 	%r7, %r6, 23;
	mov.b32 	%f11, %r7;
	ex2.approx.ftz.f32 	%f12, %f10;
	fma.rn.f32 	%f13, %f12, %f11, 0f3F800000;
	div.rn.f32 	%f14, %f1, %f13;
	add.s64 	%rd7, %rd4, %rd5;
	st.global.f32 	[%rd7], %f14;
$L__BB4_2:
	ret;

}
	// .globl	unary_silu_f16
.visible .entry unary_silu_f16(
	.param .u64 .ptr .align 1 unary_silu_f16_param_0,
	.param .u64 .ptr .align 1 unary_silu_f16_param_1,
	.param .u32 unary_silu_f16_param_2
)
{
	.reg .pred 	%p<4>;
	.reg .b16 	%rs<27>;
	.reg .b32 	%r<6>;
	.reg .b32 	%f<15>;
	.reg .b64 	%rd<9>;

	ld.param.u64 	%rd1, [unary_silu_f16_param_0];
	ld.param.u64 	%rd2, [unary_silu_f16_param_1];
	ld.param.u32 	%r2, [unary_silu_f16_param_2];
	mov.u32 	%r3, %ctaid.x;
	mov.u32 	%r4, %ntid.x;
	mov.u32 	%r5, %tid.x;
	mad.lo.s32 	%r1, %r3, %r4, %r5;
	setp.ge.s32 	%p1, %r1, %r2;
	@%p1 bra 	$L__BB5_5;
	cvta.to.global.u64 	%rd3, %rd1;
	mul.wide.s32 	%rd4, %r1, 2;
	add.s64 	%rd5, %rd3, %rd4;
	ld.global.u16 	%rs7, [%rd5];
	mov.f32 	%f5, 0f3F800000;
	// begin inline asm
	{  cvt.rn.f16.f32 %rs5, %f5;}

	// end inline asm
	// begin inline asm
	{neg.f16 %rs6,%rs7;
}
	// end inline asm
	// begin inline asm
	{.reg.b32         f, C, nZ;       
 .reg.b16         h,r;            
  mov.b16         h,%rs6;           
  cvt.f32.f16     f,h;            
  mov.b32         C, 0x3fb8aa3bU; 
  mov.b32         nZ, 0x80000000U;
  fma.rn.f32      f,f,C,nZ;       
  ex2.approx.ftz.f32  f,f;        
  cvt.rn.f16.f32      r,f;        
{.reg.b16 spc, ulp, p;
  mov.b16 spc,0X1F79U;
  mov.b16 ulp,0x9400U;
  set.eq.f16.f16 p,h, spc;
  fma.rn.f16 r,p,ulp,r;
}
{.reg.b16 spc, ulp, p;
  mov.b16 spc,0X25CFU;
  mov.b16 ulp,0x9400U;
  set.eq.f16.f16 p,h, spc;
  fma.rn.f16 r,p,ulp,r;
}
{.reg.b16 spc, ulp, p;
  mov.b16 spc,0XC13BU;
  mov.b16 ulp,0x0400U;
  set.eq.f16.f16 p,h, spc;
  fma.rn.f16 r,p,ulp,r;
}
{.reg.b16 spc, ulp, p;
  mov.b16 spc,0XC1EFU;
  mov.b16 ulp,0x0200U;
  set.eq.f16.f16 p,h, spc;
  fma.rn.f16 r,p,ulp,r;
}
  mov.b16         %rs8,r;           
}
	// end inline asm
	// begin inline asm
	{add.f16 %rs10,%rs5,%rs8;
}
	// end inline asm
	// begin inline asm
	{  cvt.f32.f16 %f6, %rs7;}

	// end inline asm
	// begin inline asm
	{  cvt.f32.f16 %f7, %rs10;}

	// end inline asm
	// begin inline asm
	{rcp.approx.ftz.f32 %f8, %f7;
}
	// end inline asm
	mul.f32 	%f10, %f6, %f8;
	// begin inline asm
	{  cvt.rn.f16.f32 %rs26, %f10;}

	// end inline asm
	// begin inline asm
	{abs.f16 %rs16,%rs26;
}
	// end inline asm
	mov.b16 	%rs20, 143;
	// begin inline asm
	{ .reg .pred __$temp3;
  setp.lt.f16  __$temp3, %rs16, %rs20;
  selp.u16 %rs18, 1, 0, __$temp3;}
	// end inline asm
	setp.eq.s16 	%p2, %rs18, 0;
	@%p2 bra 	$L__BB5_4;
	mov.f32 	%f11, 0f00000000;
	// begin inline asm
	{  cvt.rn.f16.f32 %rs21, %f11;}

	// end inline asm
	// begin inline asm
	{ .reg .pred __$temp3;
  setp.lt.f16  __$temp3, %rs21, %rs16;
  selp.u16 %rs22, 1, 0, __$temp3;}
	// end inline asm
	setp.eq.s16 	%p3, %rs22, 0;
	@%p3 bra 	$L__BB5_4;
	neg.f32 	%f13, %f7;
	fma.rn.f32 	%f14, %f13, %f10, %f6;
	fma.rn.f32 	%f12, %f8, %f14, %f10;
	// begin inline asm
	{  cvt.rn.f16.f32 %rs26, %f12;}

	// end inline asm
$L__BB5_4:
	cvta.to.global.u64 	%rd6, %rd2;
	add.s64 	%rd8, %rd6, %rd4;
	st.global.u16 	[%rd8], %rs26;
$L__BB5_5:
	ret;

}


// ===== COMPILED SASS (sm_100) =====

	.target	sm_100

	.elftype	@"ET_EXEC"


//--------------------- .note.nv.tkinfo           --------------------------
	.section	.note.nv.tkinfo,"",@"SHT_NOTE"
	.sectionflags	@"SHF_NOTE_NV_TKINFO"
	.tkinfo
        /*0018*/ 	.word	0x00000002
        /*0030*/ 	.string	""
        /*0030*/ 	.string	"ptxas"
        /*0030*/ 	.string	"Cuda compilation tools, release 13.0, V13.0.88"
        /*0030*/ 	.string	"Build cuda_13.0.r13.0/compiler.36424714_0"
        /*0030*/ 	.string	"-arch sm_100 -m 64 "



//--------------------- .note.nv.cuinfo           --------------------------
	.section	.note.nv.cuinfo,"",@"SHT_NOTE"
	.sectionflags	@"SHF_NOTE_NV_CUINFO"
        /*0018*/ 	.short	0x0002
        /*001a*/ 	.short	0x0064
        /*001c*/ 	.short	0x0082
	.zero		2


//--------------------- .nv.info                  --------------------------
	.section	.nv.info,"",@"SHT_CUDA_INFO"
	.align	4


	//----- nvinfo : EIATTR_REGCOUNT
	.align		4
        /*0000*/ 	.byte	0x04, 0x2f
        /*0002*/ 	.short	(.L_1 - .L_0)
	.align		4
.L_0:
        /*0004*/ 	.word	index@(unary_abs_f32)
        /*0008*/ 	.word	0x0000000a


	//----- nvinfo : EIATTR_FRAME_SIZE
	.align		4
.L_1:
        /*000c*/ 	.byte	0x04, 0x11
        /*000e*/ 	.short	(.L_3 - .L_2)
	.align		4
.L_2:
        /*0010*/ 	.word	index@(unary_abs_f32)
        /*0014*/ 	.word	0x00000000


	//----- nvinfo : EIATTR_REGCOUNT
	.align		4
.L_3:
        /*0018*/ 	.byte	0x04, 0x2f
        /*001a*/ 	.short	(.L_5 - .L_4)
	.align		4
.L_4:
        /*001c*/ 	.word	index@(unary_abs_f16)
        /*0020*/ 	.word	0x0000000a


	//----- nvinfo : EIATTR_FRAME_SIZE
	.align		4
.L_5:
        /*0024*/ 	.byte	0x04, 0x11
        /*0026*/ 	.short	(.L_7 - .L_6)
	.align		4
.L_6:
        /*0028*/ 	.word	index@(unary_abs_f16)
        /*002c*/ 	.word	0x00000000


	//----- nvinfo : EIATTR_REGCOUNT
	.align		4
.L_7:
        /*0030*/ 	.byte	0x04, 0x2f
        /*0032*/ 	.short	(.L_9 - .L_8)
	.align		4
.L_8:
        /*0034*/ 	.word	index@(unary_sqr_f32)
        /*0038*/ 	.word	0x0000000a


	//----- nvinfo : EIATTR_FRAME_SIZE
	.align		4
.L_9:
        /*003c*/ 	.byte	0x04, 0x11
        /*003e*/ 	.short	(.L_11 - .L_10)
	.align		4
.L_10:
        /*0040*/ 	.word	index@(unary_sqr_f32)
        /*0044*/ 	.word	0x00000000


	//----- nvinfo : EIATTR_REGCOUNT
	.align		4
.L_11:
        /*0048*/ 	.byte	0x04, 0x2f
        /*004a*/ 	.short	(.L_13 - .L_12)
	.align		4
.L_12:
        /*004c*/ 	.word	index@(unary_sqr_f16)
        /*0050*/ 	.word	0x0000000a


	//----- nvinfo : EIATTR_FRAME_SIZE
	.align		4
.L_13:
        /*0054*/ 	.byte	0x04, 0x11
        /*0056*/ 	.short	(.L_15 - .L_14)
	.align		4
.L_14:
        /*0058*/ 	.word	index@(unary_sqr_f16)
        /*005c*/ 	.word	0x00000000


	//----- nvinfo : EIATTR_REGCOUNT
	.align		4
.L_15:
        /*0060*/ 	.byte	0x04, 0x2f
        /*0062*/ 	.short	(.L_17 - .L_16)
	.align		4
.L_16:
        /*0064*/ 	.word	index@(unary_silu_f32)
        /*0068*/ 	.word	0x00000010


	//----- nvinfo : EIATTR_FRAME_SIZE
	.align		4
.L_17:
        /*006c*/ 	.byte	0x04, 0x11
        /*006e*/ 	.short	(.L_19 - .L_18)
	.align		4
.L_18:
        /*0070*/ 	.word	index@($__internal_0_$__cuda_sm3x_div_rn_noftz_f32_slowpath)
        /*0074*/ 	.word	0x00000000


	//----- nvinfo : EIATTR_FRAME_SIZE
	.align		4
.L_19:
        /*0078*/ 	.byte	0x04, 0x11
        /*007a*/ 	.short	(.L_21 - .L_20)
	.align		4
.L_20:
        /*007c*/ 	.word	index@(unary_silu_f32)
        /*0080*/ 	.word	0x00000000


	//----- nvinfo : EIATTR_REGCOUNT
	.align		4
.L_21:
        /*0084*/ 	.byte	0x04, 0x2f
        /*0086*/ 	.short	(.L_23 - .L_22)
	.align		4
.L_22:
        /*0088*/ 	.word	index@(unary_silu_f16)
        /*008c*/ 	.word	0x0000000c


	//----- nvinfo : EIATTR_FRAME_SIZE
	.align		4
.L_23:
        /*0090*/ 	.byte	0x04, 0x11
        /*0092*/ 	.short	(.L_25 - .L_24)
	.align		4
.L_24:
        /*0094*/ 	.word	index@(unary_silu_f16)
        /*0098*/ 	.word	0x00000000


	//----- nvinfo : EIATTR_MIN_STACK_SIZE
	.align		4
.L_25:
        /*009c*/ 	.byte	0x04, 0x12
        /*009e*/ 	.short	(.L_27 - .L_26)
	.align		4
.L_26:
        /*00a0*/ 	.word	index@(unary_silu_f16)
        /*00a4*/ 	.word	0x00000000


	//----- nvinfo : EIATTR_MIN_STACK_SIZE
	.align		4
.L_27:
        /*00a8*/ 	.byte	0x04, 0x12
        /*00aa*/ 	.short	(.L_29 - .L_28)
	.align		4
.L_28:
        /*00ac*/ 	.word	index@(unary_silu_f32)
        /*00b0*/ 	.word	0x00000000


	//----- nvinfo : EIATTR_MIN_STACK_SIZE
	.align		4
.L_29:
        /*00b4*/ 	.byte	0x04, 0x12
        /*00b6*/ 	.short	(.L_31 - .L_30)
	.align		4
.L_30:
        /*00b8*/ 	.word	index@(unary_sqr_f16)
        /*00bc*/ 	.word	0x00000000


	//----- nvinfo : EIATTR_MIN_STACK_SIZE
	.align		4
.L_31:
        /*00c0*/ 	.byte	0x04, 0x12
        /*00c2*/ 	.short	(.L_33 - .L_32)
	.align		4
.L_32:
        /*00c4*/ 	.word	index@(unary_sqr_f32)
        /*00c8*/ 	.word	0x00000000


	//----- nvinfo : EIATTR_MIN_STACK_SIZE
	.align		4
.L_33:
        /*00cc*/ 	.byte	0x04, 0x12
        /*00ce*/ 	.short	(.L_35 - .L_34)
	.align		4
.L_34:
        /*00d0*/ 	.word	index@(unary_abs_f16)
        /*00d4*/ 	.word	0x00000000


	//----- nvinfo : EIATTR_MIN_STACK_SIZE
	.align		4
.L_35:
        /*00d8*/ 	.byte	0x04, 0x12
        /*00da*/ 	.short	(.L_37 - .L_36)
	.align		4
.L_36:
        /*00dc*/ 	.word	index@(unary_abs_f32)
        /*00e0*/ 	.word	0x00000000
.L_37:


//--------------------- .nv.compat                --------------------------
	.section	.nv.compat,"",@"SHT_CUDA_COMPAT_INFO"
	.align	4
        /*0000*/ 	.byte	0x02, 0x09, 0x00, 0x00, 0x02, 0x02, 0x01, 0x00, 0x02, 0x05, 0x05, 0x00, 0x03, 0x07, 0x01, 0x01
        /*0010*/ 	.byte	0x02, 0x03, 0x00, 0x00, 0x02, 0x06, 0x01, 0x00, 0x04, 0x0b, 0x08, 0x00, 0x01, 0x00, 0x00, 0x00
        /*0020*/ 	.byte	0x00, 0x00, 0x00, 0x00


//--------------------- .nv.info.unary_silu_f16   --------------------------
	.section	.nv.info.unary_silu_f16,"",@"SHT_CUDA_INFO"
	.sectionflags	@""
	.align	4


	//----- nvinfo : EIATTR_CUDA_API_VERSION
	.align		4
        /*0000*/ 	.byte	0x04, 0x37
        /*0002*/ 	.short	(.L_39 - .L_38)
.L_38:
        /*0004*/ 	.word	0x00000082


	//----- nvinfo : EIATTR_KPARAM_INFO
	.align		4
.L_39:
        /*0008*/ 	.byte	0x04, 0x17
        /*000a*/ 	.short	(.L_41 - .L_40)
.L_40:
        /*000c*/ 	.word	0x00000000
        /*0010*/ 	.short	0x0002
        /*0012*/ 	.short	0x0010
        /*0014*/ 	.byte	0x00, 0xf0, 0x11, 0x00


	//----- nvinfo : EIATTR_KPARAM_INFO
	.align		4
.L_41:
        /*0018*/ 	.byte	0x04, 0x17
        /*001a*/ 	.short	(.L_43 - .L_42)
.L_42:
        /*001c*/ 	.word	0x00000000
        /*0020*/ 	.short	0x0001
        /*0022*/ 	.short	0x0008
        /*0024*/ 	.byte	0x00, 0xf5, 0x21, 0x00


	//----- nvinfo : EIATTR_KPARAM_INFO
	.align		4
.L_43:
        /*0028*/ 	.byte	0x04, 0x17
        /*002a*/ 	.short	(.L_45 - .L_44)
.L_44:
        /*002c*/ 	.word	0x00000000
        /*0030*/ 	.short	0x0000
        /*0032*/ 	.short	0x0000
        /*0034*/ 	.byte	0x00, 0xf5, 0x21, 0x00


	//----- nvinfo : EIATTR_SPARSE_MMA_MASK
	.align		4
.L_45:
        /*0038*/ 	.byte	0x03, 0x50
        /*003a*/ 	.short	0x0000


	//----- nvinfo : EIATTR_MAXREG_COUNT
	.align		4
        /*003c*/ 	.byte	0x03, 0x1b
        /*003e*/ 	.short	0x00ff


	//----- nvinfo : EIATTR_MERCURY_ISA_VERSION
	.align		4
        /*0040*/ 	.byte	0x03, 0x5f
        /*0042*/ 	.short	0x0101


	//----- nvinfo : EIATTR_VRC_CTA_INIT_COUNT
	.align		4
        /*0044*/ 	.byte	0x02, 0x4a
	.zero		1
	.zero		1


	//----- nvinfo : EIATTR_EXIT_INSTR_OFFSETS
	.align		4
        /*0048*/ 	.byte	0x04, 0x1c
        /*004a*/ 	.short	(.L_47 - .L_46)


	//   ....[0]....
.L_46:
        /*004c*/ 	.word	0x00000070


	//   ....[1]....
        /*0050*/ 	.word	0x00000290


	//----- nvinfo : EIATTR_CBANK_PARAM_SIZE
	.align		4
.L_47:
        /*0054*/ 	.byte	0x03, 0x19
        /*0056*/ 	.short	0x0014


	//----- nvinfo : EIATTR_PARAM_CBANK
	.align		4
        /*0058*/ 	.byte	0x04, 0x0a
        /*005a*/ 	.short	(.L_49 - .L_48)
	.align		4
.L_48:
        /*005c*/ 	.word	index@(.nv.constant0.unary_silu_f16)
        /*0060*/ 	.short	0x0380
        /*0062*/ 	.short	0x0014


	//----- nvinfo : EIATTR_SW_WAR
	.align		4
.L_49:
        /*0064*/ 	.byte	0x04, 0x36
        /*0066*/ 	.short	(.L_51 - .L_50)
.L_50:
        /*0068*/ 	.word	0x00000008
.L_51:


//--------------------- .nv.info.unary_silu_f32   --------------------------
	.section	.nv.info.unary_silu_f32,"",@"SHT_CUDA_INFO"
	.sectionflags	@""
	.align	4


	//----- nvinfo : EIATTR_CUDA_API_VERSION
	.align		4
        /*0000*/ 	.byte	0x04, 0x37
        /*0002*/ 	.short	(.L_53 - .L_52)
.L_52:
        /*0004*/ 	.word	0x00000082


	//----- nvinfo : EIATTR_KPARAM_INFO
	.align		4
.L_53:
        /*0008*/ 	.byte	0x04, 0x17
        /*000a*/ 	.short	(.L_55 - .L_54)
.L_54:
        /*000c*/ 	.word	0x00000000
        /*0010*/ 	.short	0x0002
        /*0012*/ 	.short	0x0010
        /*0014*/ 	.byte	0x00, 0xf0, 0x11, 0x00


	//----- nvinfo : EIATTR_KPARAM_INFO
	.align		4
.L_55:
        /*0018*/ 	.byte	0x04, 0x17
        /*001a*/ 	.short	(.L_57 - .L_56)
.L_56:
        /*001c*/ 	.word	0x00000000
        /*0020*/ 	.short	0x0001
        /*0022*/ 	.short	0x0008
        /*0024*/ 	.byte	0x00, 0xf5, 0x21, 0x00


	//----- nvinfo : EIATTR_KPARAM_INFO
	.align		4
.L_57:
        /*0028*/ 	.byte	0x04, 0x17
        /*002a*/ 	.short	(.L_59 - .L_58)
.L_58:
        /*002c*/ 	.word	0x00000000
        /*0030*/ 	.short	0x0000
        /*0032*/ 	.short	0x0000
        /*0034*/ 	.byte	0x00, 0xf5, 0x21, 0x00


	//----- nvinfo : EIATTR_SPARSE_MMA_MASK
	.align		4
.L_59:
        /*0038*/ 	.byte	0x03, 0x50
        /*003a*/ 	.short	0x0000


	//----- nvinfo : EIATTR_MAXREG_COUNT
	.align		4
        /*003c*/ 	.byte	0x03, 0x1b
        /*003e*/ 	.short	0x00ff


	//----- nvinfo : EIATTR_MERCURY_ISA_VERSION
	.align		4
        /*0040*/ 	.byte	0x03, 0x5f
        /*0042*/ 	.short	0x0101


	//----- nvinfo : EIATTR_VRC_CTA_INIT_COUNT
	.align		4
        /*0044*/ 	.byte	0x02, 0x4a
	.zero		1
	.zero		1


	//----- nvinfo : EIATTR_EXIT_INSTR_OFFSETS
	.align		4
        /*0048*/ 	.byte	0x04, 0x1c
        /*004a*/ 	.short	(.L_61 - .L_60)


	//   ....[0]....
.L_60:
        /*004c*/ 	.word	0x00000070


	//   ....[1]....
        /*0050*/ 	.word	0x00000260


	//----- nvinfo : EIATTR_CRS_STACK_SIZE
	.align		4
.L_61:
        /*0054*/ 	.byte	0x04, 0x1e
        /*0056*/ 	.short	(.L_63 - .L_62)
.L_62:
        /*0058*/ 	.word	0x00000000


	//----- nvinfo : EIATTR_CBANK_PARAM_SIZE
	.align		4
.L_63:
        /*005c*/ 	.byte	0x03, 0x19
        /*005e*/ 	.short	0x0014


	//----- nvinfo : EIATTR_PARAM_CBANK
	.align		4
        /*0060*/ 	.byte	0x04, 0x0a
        /*0062*/ 	.short	(.L_65 - .L_64)
	.align		4
.L_64:
        /*0064*/ 	.word	index@(.nv.constant0.unary_silu_f32)
        /*0068*/ 	.short	0x0380
        /*006a*/ 	.short	0x0014


	//----- nvinfo : EIATTR_SW_WAR
	.align		4
.L_65:
        /*006c*/ 	.byte	0x04, 0x36
        /*006e*/ 	.short	(.L_67 - .L_66)
.L_66:
        /*0070*/ 	.word	0x00000008
.L_67:


//--------------------- .nv.info.unary_sqr_f16    --------------------------
	.section	.nv.info.unary_sqr_f16,"",@"SHT_CUDA_INFO"
	.sectionflags	@""
	.align	4


	//----- nvinfo : EIATTR_CUDA_API_VERSION
	.align		4
        /*0000*/ 	.byte	0x04, 0x37
        /*0002*/ 	.short	(.L_69 - .L_68)
.L_68:
        /*0004*/ 	.word	0x00000082


	//----- nvinfo : EIATTR_KPARAM_INFO
	.align		4
.L_69:
        /*0008*/ 	.byte	0x04, 0x17
        /*000a*/ 	.short	(.L_71 - .L_70)
.L_70:
        /*000c*/ 	.word	0x00000000
        /*0010*/ 	.short	0x0002
        /*0012*/ 	.short	0x0010
        /*0014*/ 	.byte	0x00, 0xf0, 0x11, 0x00


	//----- nvinfo : EIATTR_KPARAM_INFO
	.align		4
.L_71:
        /*0018*/ 	.byte	0x04, 0x17
        /*001a*/ 	.short	(.L_73 - .L_72)
.L_72:
        /*001c*/ 	.word	0x00000000
        /*0020*/ 	.short	0x0001
        /*0022*/ 	.short	0x0008
        /*0024*/ 	.byte	0x00, 0xf5, 0x21, 0x00


	//----- nvinfo : EIATTR_KPARAM_INFO
	.align		4
.L_73:
        /*0028*/ 	.byte	0x04, 0x17
        /*002a*/ 	.short	(.L_75 - .L_74)
.L_74:
        /*002c*/ 	.word	0x00000000
        /*0030*/ 	.short	0x0000
        /*0032*/ 	.short	0x0000
        /*0034*/ 	.byte	0x00, 0xf5, 0x21, 0x00


	//----- nvinfo : EIATTR_SPARSE_MMA_MASK
	.align		4
.L_75:
        /*0038*/ 	.byte	0x03, 0x50
        /*003a*/ 	.short	0x0000


	//----- nvinfo : EIATTR_MAXREG_COUNT
	.align		4
        /*003c*/ 	.byte	0x03, 0x1b
        /*003e*/ 	.short	0x00ff


	//----- nvinfo : EIATTR_MERCURY_ISA_VERSION
	.align		4
        /*0040*/ 	.byte	0x03, 0x5f
        /*0042*/ 	.short	0x0101


	//----- nvinfo : EIATTR_VRC_CTA_INIT_COUNT
	.align		4
        /*0044*/ 	.byte	0x02, 0x4a
	.zero		1
	.zero		1


	//----- nvinfo : EIATTR_EXIT_INSTR_OFFSETS
	.align		4
        /*0048*/ 	.byte	0x04, 0x1c
        /*004a*/ 	.short	(.L_77 - .L_76)


	//   ....[0]....
.L_76:
        /*004c*/ 	.word	0x00000070


	//   ....[1]....
        /*0050*/ 	.word	0x00000100


	//----- nvinfo : EIATTR_CBANK_PARAM_SIZE
	.align		4
.L_77:
        /*0054*/ 	.byte	0x03, 0x19
        /*0056*/ 	.short	0x0014


	//----- nvinfo : EIATTR_PARAM_CBANK
	.align		4
        /*0058*/ 	.byte	0x04, 0x0a
        /*005a*/ 	.short	(.L_79 - .L_78)
	.align		4
.L_78:
        /*005c*/ 	.word	index@(.nv.constant0.unary_sqr_f16)
        /*0060*/ 	.short	0x0380
        /*0062*/ 	.short	0x0014


	//----- nvinfo : EIATTR_SW_WAR
	.align		4
.L_79:
        /*0064*/ 	.byte	0x04, 0x36
        /*0066*/ 	.short	(.L_81 - .L_80)
.L_80:
        /*0068*/ 	.word	0x00000008
.L_81:


//--------------------- .nv.info.unary_sqr_f32    --------------------------
	.section	.nv.info.unary_sqr_f32,"",@"SHT_CUDA_INFO"
	.sectionflags	@""
	.align	4


	//----- nvinfo : EIATTR_CUDA_API_VERSION
	.align		4
        /*0000*/ 	.byte	0x04, 0x37
        /*0002*/ 	.short	(.L_83 - .L_82)
.L_82:
        /*0004*/ 	.word	0x00000082


	//----- nvinfo : EIATTR_KPARAM_INFO
	.align		4
.L_83:
        /*0008*/ 	.byte	0x04, 0x17
        /*000a*/ 	.short	(.L_85 - .L_84)
.L_84:
        /*000c*/ 	.word	0x00000000
        /*0010*/ 	.short	0x0002
        /*0012*/ 	.short	0x0010
        /*0014*/ 	.byte	0x00, 0xf0, 0x11, 0x00


	//----- nvinfo : EIATTR_KPARAM_INFO
	.align		4
.L_85:
        /*0018*/ 	.byte	0x04, 0x17
        /*001a*/ 	.short	(.L_87 - .L_86)
.L_86:
        /*001c*/ 	.word	0x00000000
        /*0020*/ 	.short	0x0001
        /*0022*/ 	.short	0x0008
        /*0024*/ 	.byte	0x00, 0xf5, 0x21, 0x00


	//----- nvinfo : EIATTR_KPARAM_INFO
	.align		4
.L_87:
        /*0028*/ 	.byte	0x04, 0x17
        /*002a*/ 	.short	(.L_89 - .L_88)
.L_88:
        /*002c*/ 	.word	0x00000000
        /*0030*/ 	.short	0x0000
        /*0032*/ 	.short	0x0000
        /*0034*/ 	.byte	0x00, 0xf5, 0x21, 0x00


	//----- nvinfo : EIATTR_SPARSE_MMA_MASK
	.align		4
.L_89:
        /*0038*/ 	.byte	0x03, 0x50
        /*003a*/ 	.short	0x0000


	//----- nvinfo : EIATTR_MAXREG_COUNT
	.align		4
        /*003c*/ 	.byte	0x03, 0x1b
        /*003e*/ 	.short	0x00ff


	//----- nvinfo : EIATTR_MERCURY_ISA_VERSION
	.align		4
        /*0040*/ 	.byte	0x03, 0x5f
        /*0042*/ 	.short	0x0101


	//----- nvinfo : EIATTR_VRC_CTA_INIT_COUNT
	.align		4
        /*0044*/ 	.byte	0x02, 0x4a
	.zero		1
	.zero		1


	//----- nvinfo : EIATTR_EXIT_INSTR_OFFSETS
	.align		4
        /*0048*/ 	.byte	0x04, 0x1c
        /*004a*/ 	.short	(.L_91 - .L_90)


	//   ....[0]....
.L_90:
        /*004c*/ 	.word	0x00000070


	//   ....[1]....
        /*0050*/ 	.word	0x00000100


	//----- nvinfo : EIATTR_CBANK_PARAM_SIZE
	.align		4
.L_91:
        /*0054*/ 	.byte	0x03, 0x19
        /*0056*/ 	.short	0x0014


	//----- nvinfo : EIATTR_PARAM_CBANK
	.align		4
        /*0058*/ 	.byte	0x04, 0x0a
        /*005a*/ 	.short	(.L_93 - .L_92)
	.align		4
.L_92:
        /*005c*/ 	.word	index@(.nv.constant0.unary_sqr_f32)
        /*0060*/ 	.short	0x0380
        /*0062*/ 	.short	0x0014


	//----- nvinfo : EIATTR_SW_WAR
	.align		4
.L_93:
        /*0064*/ 	.byte	0x04, 0x36
        /*0066*/ 	.short	(.L_95 - .L_94)
.L_94:
        /*0068*/ 	.word	0x00000008
.L_95:


//--------------------- .nv.info.unary_abs_f16    --------------------------
	.section	.nv.info.unary_abs_f16,"",@"SHT_CUDA_INFO"
	.sectionflags	@""
	.align	4


	//----- nvinfo : EIATTR_CUDA_API_VERSION
	.align		4
        /*0000*/ 	.byte	0x04, 0x37
        /*0002*/ 	.short	(.L_97 - .L_96)
.L_96:
        /*0004*/ 	.word	0x00000082


	//----- nvinfo : EIATTR_KPARAM_INFO
	.align		4
.L_97:
        /*0008*/ 	.byte	0x04, 0x17
        /*000a*/ 	.short	(.L_99 - .L_98)
.L_98:
        /*000c*/ 	.word	0x00000000
        /*0010*/ 	.short	0x0002
        /*0012*/ 	.short	0x0010
        /*0014*/ 	.byte	0x00, 0xf0, 0x11, 0x00


	//----- nvinfo : EIATTR_KPARAM_INFO
	.align		4
.L_99:
        /*0018*/ 	.byte	0x04, 0x17
        /*001a*/ 	.short	(.L_101 - .L_100)
.L_100:
        /*001c*/ 	.word	0x00000000
        /*0020*/ 	.short	0x0001
        /*0022*/ 	.short	0x0008
        /*0024*/ 	.byte	0x00, 0xf5, 0x21, 0x00


	//----- nvinfo : EIATTR_KPARAM_INFO
	.align		4
.L_101:
        /*0028*/ 	.byte	0x04, 0x17
        /*002a*/ 	.short	(.L_103 - .L_102)
.L_102:
        /*002c*/ 	.word	0x00000000
        /*0030*/ 	.short	0x0000
        /*0032*/ 	.short	0x0000
        /*0034*/ 	.byte	0x00, 0xf5, 0x21, 0x00


	//----- nvinfo : EIATTR_SPARSE_MMA_MASK
	.align		4
.L_103:
        /*0038*/ 	.byte	0x03, 0x50
        /*003a*/ 	.short	0x0000


	//----- nvinfo : EIATTR_MAXREG_COUNT
	.align		4
        /*003c*/ 	.byte	0x03, 0x1b
        /*003e*/ 	.short	0x00ff


	//----- nvinfo : EIATTR_MERCURY_ISA_VERSION
	.align		4
        /*0040*/ 	.byte	0x03, 0x5f
        /*0042*/ 	.short	0x0101


	//----- nvinfo : EIATTR_VRC_CTA_INIT_COUNT
	.align		4
        /*0044*/ 	.byte	0x02, 0x4a
	.zero		1
	.zero		1


	//----- nvinfo : EIATTR_EXIT_INSTR_OFFSETS
	.align		4
        /*0048*/ 	.byte	0x04, 0x1c
        /*004a*/ 	.short	(.L_105 - .L_104)


	//   ....[0]....
.L_104:
        /*004c*/ 	.word	0x00000070


	//   ....[1]....
        /*0050*/ 	.word	0x00000110


	//----- nvinfo : EIATTR_CBANK_PARAM_SIZE
	.align		4
.L_105:
        /*0054*/ 	.byte	0x03, 0x19
        /*0056*/ 	.short	0x0014


	//----- nvinfo : EIATTR_PARAM_CBANK
	.align		4
        /*0058*/ 	.byte	0x04, 0x0a
        /*005a*/ 	.short	(.L_107 - .L_106)
	.align		4
.L_106:
        /*005c*/ 	.word	index@(.nv.constant0.unary_abs_f16)
        /*0060*/ 	.short	0x0380
        /*0062*/ 	.short	0x0014


	//----- nvinfo : EIATTR_SW_WAR
	.align		4
.L_107:
        /*0064*/ 	.byte	0x04, 0x36
        /*0066*/ 	.short	(.L_109 - .L_108)
.L_108:
        /*0068*/ 	.word	0x00000008
.L_109:


//--------------------- .nv.info.unary_abs_f32    --------------------------
	.section	.nv.info.unary_abs_f32,"",@"SHT_CUDA_INFO"
	.sectionflags	@""
	.align	4


	//----- nvinfo : EIATTR_CUDA_API_VERSION
	.align		4
        /*0000*/ 	.byte	0x04, 0x37
        /*0002*/ 	.short	(.L_111 - .L_110)
.L_110:
        /*0004*/ 	.word	0x00000082


	//----- nvinfo : EIATTR_KPARAM_INFO
	.align		4
.L_111:
        /*0008*/ 	.byte	0x04, 0x17
        /*000a*/ 	.short	(.L_113 - .L_112)
.L_112:
        /*000c*/ 	.word	0x00000000
        /*0010*/ 	.short	0x0002
        /*0012*/ 	.short	0x0010
        /*0014*/ 	.byte	0x00, 0xf0, 0x11, 0x00


	//----- nvinfo : EIATTR_KPARAM_INFO
	.align		4
.L_113:
        /*0018*/ 	.byte	0x04, 0x17
        /*001a*/ 	.short	(.L_115 - .L_114)
.L_114:
        /*001c*/ 	.word	0x00000000
        /*0020*/ 	.short	0x0001
        /*0022*/ 	.short	0x0008
        /*0024*/ 	.byte	0x00, 0xf5, 0x21, 0x00


	//----- nvinfo : EIATTR_KPARAM_INFO
	.align		4
.L_115:
        /*0028*/ 	.byte	0x04, 0x17
        /*002a*/ 	.short	(.L_117 - .L_116)
.L_116:
        /*002c*/ 	.word	0x00000000
        /*0030*/ 	.short	0x0000
        /*0032*/ 	.short	0x0000
        /*0034*/ 	.byte	0x00, 0xf5, 0x21, 0x00


	//----- nvinfo : EIATTR_SPARSE_MMA_MASK
	.align		4
.L_117:
        /*0038*/ 	.byte	0x03, 0x50
        /*003a*/ 	.short	0x0000


	//----- nvinfo : EIATTR_MAXREG_COUNT
	.align		4
        /*003c*/ 	.byte	0x03, 0x1b
        /*003e*/ 	.short	0x00ff


	//----- nvinfo : EIATTR_MERCURY_ISA_VERSION
	.align		4
        /*0040*/ 	.byte	0x03, 0x5f
        /*0042*/ 	.short	0x0101


	//----- nvinfo : EIATTR_VRC_CTA_INIT_COUNT
	.align		4
        /*0044*/ 	.byte	0x02, 0x4a
	.zero		1
	.zero		1


	//----- nvinfo : EIATTR_EXIT_INSTR_OFFSETS
	.align		4
        /*0048*/ 	.byte	0x04, 0x1c
        /*004a*/ 	.short	(.L_119 - .L_118)


	//   ....[0]....
.L_118:
        /*004c*/ 	.word	0x00000070


	//   ....[1]....
        /*0050*/ 	.word	0x00000100


	//----- nvinfo : EIATTR_CBANK_PARAM_SIZE
	.align		4
.L_119:
        /*0054*/ 	.byte	0x03, 0x19
        /*0056*/ 	.short	0x0014


	//----- nvinfo : EIATTR_PARAM_CBANK
	.align		4
        /*0058*/ 	.byte	0x04, 0x0a
        /*005a*/ 	.short	(.L_121 - .L_120)
	.align		4
.L_120:
        /*005c*/ 	.word	index@(.nv.constant0.unary_abs_f32)
        /*0060*/ 	.short	0x0380
        /*0062*/ 	.short	0x0014


	//----- nvinfo : EIATTR_SW_WAR
	.align		4
.L_121:
        /*0064*/ 	.byte	0x04, 0x36
        /*0066*/ 	.short	(.L_123 - .L_122)
.L_122:
        /*0068*/ 	.word	0x00000008
.L_123:


//--------------------- .nv.callgraph             --------------------------
	.section	.nv.callgraph,"",@"SHT_CUDA_CALLGRAPH"
	.align	4
	.sectionentsize	8
	.align		4
        /*0000*/ 	.word	0x00000000
	.align		4
        /*0004*/ 	.word	0xffffffff
	.align		4
        /*0008*/ 	.word	0x00000000
	.align		4
        /*000c*/ 	.word	0xfffffffe
	.align		4
        /*0010*/ 	.word	0x00000000
	.align		4
        /*0014*/ 	.word	0xfffffffd
	.align		4
        /*0018*/ 	.word	0x00000000
	.align		4
        /*001c*/ 	.word	0xfffffffc


//--------------------- .text.unary_silu_f16      --------------------------
	.section	.text.unary_silu_f16,"ax",@progbits
	.align	128
        .global         unary_silu_f16
        .type           unary_silu_f16,@function
        .size           unary_silu_f16,(.L_x_20 - unary_silu_f16)
        .other          unary_silu_f16,@"STO_CUDA_ENTRY STV_DEFAULT"
unary_silu_f16:
.text.unary_silu_f16:
[----:B------:R-:W-:Y:S01]  /*0000*/  LDC R1, c[0x0][0x37c] ;  /* 0x0000df00ff017b82 */ /* 0x000fe20000000800 */
[----:B------:R-:W0:Y:S07]  /*0010*/  S2R R0, SR_TID.X ;  /* 0x0000000000007919 */ /* 0x000e2e0000002100 */
[----:B------:R-:W0:Y:S01]  /*0020*/  S2UR UR4, SR_CTAID.X ;  /* 0x00000000000479c3 */ /* 0x000e220000002500 */
[----:B------:R-:W1:Y:S07]  /*0030*/  LDCU UR5, c[0x0][0x390] ;  /* 0x00007200ff0577ac */ /* 0x000e6e0008000800 */
[----:B------:R-:W0:Y:S02]  /*0040*/  LDC R5, c[0x0][0x360] ;  /* 0x0000d800ff057b82 */ /* 0x000e240000000800 */
[----:B0-----:R-:W-:-:S05]  /*0050*/  IMAD R5, R5, UR4, R0 ;  /* 0x0000000405057c24 */ /* 0x001fca000f8e0200 */
[----:B-1----:R-:W-:-:S13]  /*0060*/  ISETP.GE.AND P0, PT, R5, UR5, PT ;  /* 0x0000000505007c0c */ /* 0x002fda000bf06270 */
[----:B------:R-:W-:Y:S05]  /*0070*/  @P0 EXIT ;  /* 0x000000000000094d */ /* 0x000fea0003800000 */
[----:B------:R-:W0:Y:S01]  /*0080*/  LDC.64 R2, c[0x0][0x380] ;  /* 0x0000e000ff027b82 */ /* 0x000e220000000a00 */
[----:B------:R-:W1:Y:S01]  /*0090*/  LDCU.64 UR4, c[0x0][0x358] ;  /* 0x00006b00ff0477ac */ /* 0x000e620008000a00 */
[----:B0-----:R-:W-:-:S06]  /*00a0*/  IMAD.WIDE R2, R5, 0x2, R2 ;  /* 0x0000000205027825 */ /* 0x001fcc00078e0202 */
[----:B-1----:R-:W2:Y:S02]  /*00b0*/  LDG.E.U16 R2, desc[UR4][R2.64] ;  /* 0x0000000402027981 */ /* 0x002ea4000c1e1500 */
[----:B--2---:R-:W-:Y:S01]  /*00c0*/  HADD2.F32 R0, -RZ, -R2.H0_H0 ;  /* 0xa0000002ff007230 */ /* 0x004fe20000004100 */
[----:B------:R-:W-:-:S04]  /*00d0*/  HSETP2.EQ.AND P1, P0, -R2.H0_H0, 0.0226898193359375, 0.007297515869140625, PT ;  /* 0x25cf1f7902007434 */ /* 0x000fc80003822900 */
[----:B------:R-:W-:Y:S01]  /*00e0*/  FFMA R0, R0, 1.4426950216293334961, -RZ ;  /* 0x3fb8aa3b00007823 */ /* 0x000fe200000008ff */
[----:B------:R-:W-:Y:S02]  /*00f0*/  SEL R4, RZ, 0x3c00, !P1 ;  /* 0x00003c00ff047807 */ /* 0x000fe40004800000 */
[----:B------:R-:W-:Y:S02]  /*0100*/  HSETP2.EQ.AND P1, P2, -R2.H0_H0, -2.966796875, -2.615234375, PT ;  /* 0xc1efc13b02007434 */ /* 0x000fe40003a22900 */
[----:B------:R-:W-:Y:S01]  /*0110*/  SEL R6, RZ, 0x3c00, !P0 ;  /* 0x00003c00ff067807 */ /* 0x000fe20004000000 */
[----:B------:R-:W0:Y:S02]  /*0120*/  MUFU.EX2 R0, R0 ;  /* 0x0000000000007308 */ /* 0x000e240000000800 */
[----:B0-----:R-:W-:Y:S01]  /*0130*/  F2FP.F16.F32.PACK_AB R3, RZ, R0 ;  /* 0x00000000ff03723e */ /* 0x001fe200000000ff */
[----:B------:R-:W-:-:S04]  /*0140*/  HADD2.F32 R0, -RZ, R2.H0_H0 ;  /* 0x20000002ff007230 */ /* 0x000fc80000004100 */
[----:B------:R-:W-:Y:S01]  /*0150*/  HFMA2 R3, R4.H0_H0, -0.0009765625, -0.0009765625, R3.H0_H0 ;  /* 0x9400940004037831 */ /* 0x000fe20000040803 */
[----:B------:R-:W-:-:S03]  /*0160*/  SEL R4, RZ, 0x3c00, !P1 ;  /* 0x00003c00ff047807 */ /* 0x000fc60004800000 */
[----:B------:R-:W-:Y:S01]  /*0170*/  HFMA2 R3, R6.H0_H0, -0.0009765625, -0.0009765625, R3.H0_H0 ;  /* 0x9400940006037831 */ /* 0x000fe20000040803 */
[----:B------:R-:W-:-:S03]  /*0180*/  SEL R6, RZ, 0x3c00, !P2 ;  /* 0x00003c00ff067807 */ /* 0x000fc60005000000 */
[----:B------:R-:W-:-:S04]  /*0190*/  HFMA2 R3, R4.H0_H0, 6.103515625e-05, 6.103515625e-05, R3.H0_H0 ;  /* 0x0400040004037831 */ /* 0x000fc80000040803 */
[----:B------:R-:W-:-:S04]  /*01a0*/  HFMA2 R3, R6.H0_H0, 3.0517578125e-05, 3.0517578125e-05, R3.H0_H0 ;  /* 0x0200020006037831 */ /* 0x000fc80000040803 */
[----:B------:R-:W-:-:S05]  /*01b0*/  HADD2 R3, R3.H0_H0, 1, 1 ;  /* 0x3c003c0003037430 */ /* 0x000fca0000000800 */
[----:B------:R-:W-:Y:S02]  /*01c0*/  HADD2.F32 R7, -RZ, R3.H0_H0 ;  /* 0x20000003ff077230 */ /* 0x000fe40000004100 */
[----:B------:R-:W0:Y:S02]  /*01d0*/  LDC.64 R2, c[0x0][0x388] ;  /* 0x0000e200ff027b82 */ /* 0x000e240000000a00 */
[----:B------:R-:W1:Y:S02]  /*01e0*/  MUFU.RCP R9, R7 ;  /* 0x0000000700097308 */ /* 0x000e640000001000 */
[----:B-1----:R-:W-:-:S05]  /*01f0*/  FMUL R4, R0, R9 ;  /* 0x0000000900047220 */ /* 0x002fca0000400000 */
[----:B------:R-:W-:Y:S01]  /*0200*/  F2FP.F16.F32.PACK_AB R6, RZ, R4 ;  /* 0x00000004ff06723e */ /* 0x000fe200000000ff */
[----:B0-----:R-:W-:-:S04]  /*0210*/  IMAD.WIDE R2, R5, 0x2, R2 ;  /* 0x0000000205027825 */ /* 0x001fc800078e0202 */
[C---:B------:R-:W-:Y:S02]  /*0220*/  HSETP2.GEU.AND P1, PT, |R6|.reuse.H0_H0, 8.523464202880859375e-06, 8.523464202880859375e-06, PT ;  /* 0x008f008f06007434 */ /* 0x040fe40003f2ea00 */
[----:B------:R-:W-:-:S05]  /*0230*/  HSETP2.GT.AND P0, PT, |R6|.H0_H0, RZ.H0_H0, PT ;  /* 0x200000ff06007234 */ /* 0x000fca0003f04a00 */
[----:B------:R-:W-:-:S13]  /*0240*/  PLOP3.LUT P0, PT, P1, P0, PT, 0xf2, 0x2f ;  /* 0x00000000002f781c */ /* 0x000fda0000f01e72 */
[----:B------:R-:W-:-:S04]  /*0250*/  @!P0 FFMA R0, -R7, R4, R0 ;  /* 0x0000000407008223 */ /* 0x000fc80000000100 */
[----:B------:R-:W-:-:S05]  /*0260*/  @!P0 FFMA R0, R9, R0, R4 ;  /* 0x0000000009008223 */ /* 0x000fca0000000004 */
[----:B------:R-:W-:-:S05]  /*0270*/  @!P0 F2FP.F16.F32.PACK_AB R6, RZ, R0 ;  /* 0x00000000ff06823e */ /* 0x000fca00000000ff */
[----:B------:R-:W-:Y:S01]  /*0280*/  STG.E.U16 desc[UR4][R2.64], R6 ;  /* 0x0000000602007986 */ /* 0x000fe2000c101504 */
[----:B------:R-:W-:Y:S05]  /*0290*/  EXIT ;  /* 0x000000000000794d */ /* 0x000fea0003800000 */
.L_x_0:
[----:B------:R-:W-:-:S00]  /*02a0*/  BRA `(.L_x_0) ;  /* 0xfffffffc00fc7947 */ /* 0x000fc0000383ffff */
[----:B------:R-:W-:-:S00]  /*02b0*/  NOP ;  /* 0x0000000000007918 */ /* 0x000fc00000000000 */
        /* <DEDUP_REMOVED lines=12> */
.L_x_20:


//--------------------- .text.unary_silu_f32      --------------------------
	.section	.text.unary_silu_f32,"ax",@progbits
	.align	128
        .global         unary_silu_f32
        .type           unary_silu_f32,@function
        .size           unary_silu_f32,(.L_x_19 - unary_silu_f32)
        .other          unary_silu_f32,@"STO_CUDA_ENTRY STV_DEFAULT"
unary_silu_f32:
.text.unary_silu_f32:
        /* <DEDUP_REMOVED lines=10> */
[----:B0-----:R-:W-:-:S05]  /*00a0*/  IMAD.WIDE R4, R2, 0x4, R4 ;  /* 0x0000000402047825 */ /* 0x001fca00078e0204 */
[----:B-1----:R-:W2:Y:S01]  /*00b0*/  LDG.E R0, desc[UR4][R4.64] ;  /* 0x0000000404007981 */ /* 0x002ea2000c1e1900 */
[----:B------:R-:W-:Y:S01]  /*00c0*/  IMAD.MOV.U32 R3, RZ, RZ, 0x3bbb989d ;  /* 0x3bbb989dff037424 */ /* 0x000fe200078e00ff */
[----:B------:R-:W-:Y:S01]  /*00d0*/  BSSY.RECONVERGENT B0, `(.L_x_1) ;  /* 0x0000015000007945 */ /* 0x000fe20003800200 */
[----:B------:R-:W-:Y:S02]  /*00e0*/  IMAD.MOV.U32 R6, RZ, RZ, 0x437c0000 ;  /* 0x437c0000ff067424 */ /* 0x000fe400078e00ff */
[----:B--2---:R-:W-:-:S04]  /*00f0*/  FFMA.SAT R3, R0, -R3, 0.5 ;  /* 0x3f00000000037423 */ /* 0x004fc80000002803 */
[----:B------:R-:W-:-:S04]  /*0100*/  FFMA.RM R3, R3, R6, 12582913 ;  /* 0x4b40000103037423 */ /* 0x000fc80000004006 */
[C---:B------:R-:W-:Y:S01]  /*0110*/  FADD R7, R3.reuse, -12583039 ;  /* 0xcb40007f03077421 */ /* 0x040fe20000000000 */
[----:B------:R-:W-:-:S03]  /*0120*/  IMAD.SHL.U32 R3, R3, 0x800000, RZ ;  /* 0x0080000003037824 */ /* 0x000fc600078e00ff */
[----:B------:R-:W-:-:S04]  /*0130*/  FFMA R7, R0, -1.4426950216293334961, -R7 ;  /* 0xbfb8aa3b00077823 */ /* 0x000fc80000000807 */
[----:B------:R-:W-:-:S04]  /*0140*/  FFMA R7, R0, -1.925963033500011079e-08, R7 ;  /* 0xb2a5706000077823 */ /* 0x000fc80000000007 */
[----:B------:R-:W0:Y:S02]  /*0150*/  MUFU.EX2 R6, R7 ;  /* 0x0000000700067308 */ /* 0x000e240000000800 */
[----:B0-----:R-:W-:-:S06]  /*0160*/  FFMA R3, R3, R6, 1 ;  /* 0x3f80000003037423 */ /* 0x001fcc0000000006 */
[----:B------:R-:W0:Y:S08]  /*0170*/  MUFU.RCP R4, R3 ;  /* 0x0000000300047308 */ /* 0x000e300000001000 */
[----:B------:R-:W1:Y:S01]  /*0180*/  FCHK P0, R0, R3 ;  /* 0x0000000300007302 */ /* 0x000e620000000000 */
[----:B0-----:R-:W-:-:S04]  /*0190*/  FFMA R5, -R3, R4, 1 ;  /* 0x3f80000003057423 */ /* 0x001fc80000000104 */
[----:B------:R-:W-:-:S04]  /*01a0*/  FFMA R5, R4, R5, R4 ;  /* 0x0000000504057223 */ /* 0x000fc80000000004 */
[----:B------:R-:W-:-:S04]  /*01b0*/  FFMA R4, R0, R5, RZ ;  /* 0x0000000500047223 */ /* 0x000fc800000000ff */
[----:B------:R-:W-:-:S04]  /*01c0*/  FFMA R6, -R3, R4, R0 ;  /* 0x0000000403067223 */ /* 0x000fc80000000100 */
[----:B------:R-:W-:Y:S01]  /*01d0*/  FFMA R9, R5, R6, R4 ;  /* 0x0000000605097223 */ /* 0x000fe20000000004 */
[----:B-1----:R-:W-:Y:S06]  /*01e0*/  @!P0 BRA `(.L_x_2) ;  /* 0x00000000000c8947 */ /* 0x002fec0003800000 */
[----:B------:R-:W-:-:S07]  /*01f0*/  MOV R4, 0x210 ;  /* 0x0000021000047802 */ /* 0x000fce0000000f00 */
[----:B------:R-:W-:Y:S05]  /*0200*/  CALL.REL.NOINC `($__internal_0_$__cuda_sm3x_div_rn_noftz_f32_slowpath) ;  /* 0x0000000000187944 */ /* 0x000fea0003c00000 */
[----:B------:R-:W-:-:S07]  /*0210*/  IMAD.MOV.U32 R9, RZ, RZ, R0 ;  /* 0x000000ffff097224 */ /* 0x000fce00078e0000 */
.L_x_2:
[----:B------:R-:W-:Y:S05]  /*0220*/  BSYNC.RECONVERGENT B0 ;  /* 0x0000000000007941 */ /* 0x000fea0003800200 */
.L_x_1:
[----:B------:R-:W0:Y:S02]  /*0230*/  LDC.64 R4, c[0x0][0x388] ;  /* 0x0000e200ff047b82 */ /* 0x000e240000000a00 */
[----:B0-----:R-:W-:-:S05]  /*0240*/  IMAD.WIDE R2, R2, 0x4, R4 ;  /* 0x0000000402027825 */ /* 0x001fca00078e0204 */
[----:B------:R-:W-:Y:S01]  /*0250*/  STG.E desc[UR4][R2.64], R9 ;  /* 0x0000000902007986 */ /* 0x000fe2000c101904 */
[----:B------:R-:W-:Y:S05]  /*0260*/  EXIT ;  /* 0x000000000000794d */ /* 0x000fea0003800000 */
        .weak           $__internal_0_$__cuda_sm3x_div_rn_noftz_f32_slowpath
        .type           $__internal_0_$__cuda_sm3x_div_rn_noftz_f32_slowpath,@function
        .size           $__internal_0_$__cuda_sm3x_div_rn_noftz_f32_slowpath,(.L_x_19 - $__internal_0_$__cuda_sm3x_div_rn_noftz_f32_slowpath)
$__internal_0_$__cuda_sm3x_div_rn_noftz_f32_slowpath:
[--C-:B------:R-:W-:Y:S01]  /*0270*/  SHF.R.U32.HI R6, RZ, 0x17, R3.reuse ;  /* 0x00000017ff067819 */ /* 0x100fe20000011603 */
[----:B------:R-:W-:Y:S01]  /*0280*/  BSSY.RECONVERGENT B1, `(.L_x_3) ;  /* 0x0000064000017945 */ /* 0x000fe20003800200 */
[--C-:B------:R-:W-:Y:S01]  /*0290*/  SHF.R.U32.HI R5, RZ, 0x17, R0.reuse ;  /* 0x00000017ff057819 */ /* 0x100fe20000011600 */
[----:B------:R-:W-:Y:S01]  /*02a0*/  IMAD.MOV.U32 R7, RZ, RZ, R0 ;  /* 0x000000ffff077224 */ /* 0x000fe200078e0000 */
[----:B------:R-:W-:Y:S01]  /*02b0*/  LOP3.LUT R6, R6, 0xff, RZ, 0xc0, !PT ;  /* 0x000000ff06067812 */ /* 0x000fe200078ec0ff */
[----:B------:R-:W-:Y:S01]  /*02c0*/  IMAD.MOV.U32 R8, RZ, RZ, R3 ;  /* 0x000000ffff087224 */ /* 0x000fe200078e0003 */
[----:B------:R-:W-:-:S03]  /*02d0*/  LOP3.LUT R5, R5, 0xff, RZ, 0xc0, !PT ;  /* 0x000000ff05057812 */ /* 0x000fc600078ec0ff */
[----:B------:R-:W-:Y:S02]  /*02e0*/  VIADD R11, R6, 0xffffffff ;  /* 0xffffffff060b7836 */ /* 0x000fe40000000000 */
[----:B------:R-:W-:-:S03]  /*02f0*/  VIADD R10, R5, 0xffffffff ;  /* 0xffffffff050a7836 */ /* 0x000fc60000000000 */
[----:B------:R-:W-:-:S04]  /*0300*/  ISETP.GT.U32.AND P0, PT, R11, 0xfd, PT ;  /* 0x000000fd0b00780c */ /* 0x000fc80003f04070 */
[----:B------:R-:W-:-:S13]  /*0310*/  ISETP.GT.U32.OR P0, PT, R10, 0xfd, P0 ;  /* 0x000000fd0a00780c */ /* 0x000fda0000704470 */
[----:B------:R-:W-:Y:S01]  /*0320*/  @!P0 IMAD.MOV.U32 R9, RZ, RZ, RZ ;  /* 0x000000ffff098224 */ /* 0x000fe200078e00ff */
[----:B------:R-:W-:Y:S06]  /*0330*/  @!P0 BRA `(.L_x_4) ;  /* 0x00000000005c8947 */ /* 0x000fec0003800000 */
[----:B------:R-:W-:Y:S02]  /*0340*/  FSETP.GTU.FTZ.AND P0, PT, |R0|, +INF , PT ;  /* 0x7f8000000000780b */ /* 0x000fe40003f1c200 */
[----:B------:R-:W-:-:S04]  /*0350*/  FSETP.GTU.FTZ.AND P1, PT, |R3|, +INF , PT ;  /* 0x7f8000000300780b */ /* 0x000fc80003f3c200 */
[----:B------:R-:W-:-:S13]  /*0360*/  PLOP3.LUT P0, PT, P0, P1, PT, 0xf8, 0x8f ;  /* 0x00000000008f781c */ /* 0x000fda0000703f70 */
[----:B------:R-:W-:Y:S05]  /*0370*/  @P0 BRA `(.L_x_5) ;  /* 0x00000004004c0947 */ /* 0x000fea0003800000 */
[----:B------:R-:W-:-:S13]  /*0380*/  LOP3.LUT P0, RZ, R8, 0x7fffffff, R7, 0xc8, !PT ;  /* 0x7fffffff08ff7812 */ /* 0x000fda000780c807 */
[----:B------:R-:W-:Y:S05]  /*0390*/  @!P0 BRA `(.L_x_6) ;  /* 0x00000004003c8947 */ /* 0x000fea0003800000 */
[C---:B------:R-:W-:Y:S02]  /*03a0*/  FSETP.NEU.FTZ.AND P2, PT, |R0|.reuse, +INF , PT ;  /* 0x7f8000000000780b */ /* 0x040fe40003f5d200 */
[----:B------:R-:W-:Y:S02]  /*03b0*/  FSETP.NEU.FTZ.AND P1, PT, |R3|, +INF , PT ;  /* 0x7f8000000300780b */ /* 0x000fe40003f3d200 */
[----:B------:R-:W-:-:S11]  /*03c0*/  FSETP.NEU.FTZ.AND P0, PT, |R0|, +INF , PT ;  /* 0x7f8000000000780b */ /* 0x000fd60003f1d200 */
[----:B------:R-:W-:Y:S05]  /*03d0*/  @!P1 BRA !P2, `(.L_x_6) ;  /* 0x00000004002c9947 */ /* 0x000fea0005000000 */
[----:B------:R-:W-:-:S04]  /*03e0*/  LOP3.LUT P2, RZ, R7, 0x7fffffff, RZ, 0xc0, !PT ;  /* 0x7fffffff07ff7812 */ /* 0x000fc8000784c0ff */
[----:B------:R-:W-:-:S13]  /*03f0*/  PLOP3.LUT P1, PT, P1, P2, PT, 0x2f, 0xf2 ;  /* 0x0000000000f2781c */ /* 0x000fda0000f24577 */
[----:B------:R-:W-:Y:S05]  /*0400*/  @P1 BRA `(.L_x_7) ;  /* 0x0000000400181947 */ /* 0x000fea0003800000 */
[----:B------:R-:W-:-:S04]  /*0410*/  LOP3.LUT P1, RZ, R8, 0x7fffffff, RZ, 0xc0, !PT ;  /* 0x7fffffff08ff7812 */ /* 0x000fc8000782c0ff */
[----:B------:R-:W-:-:S13]  /*0420*/  PLOP3.LUT P0, PT, P0, P1, PT, 0x2f, 0xf2 ;  /* 0x0000000000f2781c */ /* 0x000fda0000702577 */
[----:B------:R-:W-:Y:S05]  /*0430*/  @P0 BRA `(.L_x_8) ;  /* 0x0000000400000947 */ /* 0x000fea0003800000 */
[----:B------:R-:W-:Y:S02]  /*0440*/  ISETP.GE.AND P0, PT, R10, RZ, PT ;  /* 0x000000ff0a00720c */ /* 0x000fe40003f06270 */
[----:B------:R-:W-:-:S11]  /*0450*/  ISETP.GE.AND P1, PT, R11, RZ, PT ;  /* 0x000000ff0b00720c */ /* 0x000fd60003f26270 */
[----:B------:R-:W-:Y:S02]  /*0460*/  @P0 IMAD.MOV.U32 R9, RZ, RZ, RZ ;  /* 0x000000ffff090224 */ /* 0x000fe400078e00ff */
[----:B------:R-:W-:Y:S01]  /*0470*/  @!P0 FFMA R7, R0, 1.84467440737095516160e+19, RZ ;  /* 0x5f80000000078823 */ /* 0x000fe200000000ff */
[----:B------:R-:W-:Y:S02]  /*0480*/  @!P0 IMAD.MOV.U32 R9, RZ, RZ, -0x40 ;  /* 0xffffffc0ff098424 */ /* 0x000fe400078e00ff */
[----:B------:R-:W-:-:S03]  /*0490*/  @!P1 FFMA R8, R3, 1.84467440737095516160e+19, RZ ;  /* 0x5f80000003089823 */ /* 0x000fc600000000ff */
[----:B------:R-:W-:-:S07]  /*04a0*/  @!P1 IADD3 R9, PT, PT, R9, 0x40, RZ ;  /* 0x0000004009099810 */ /* 0x000fce0007ffe0ff */
.L_x_4:
[----:B------:R-:W-:Y:S01]  /*04b0*/  LEA R3, R6, 0xc0800000, 0x17 ;  /* 0xc080000006037811 */ /* 0x000fe200078eb8ff */
[----:B------:R-:W-:Y:S01]  /*04c0*/  VIADD R5, R5, 0xffffff81 ;  /* 0xffffff8105057836 */ /* 0x000fe20000000000 */
[----:B------:R-:W-:Y:S03]  /*04d0*/  BSSY.RECONVERGENT B2, `(.L_x_9) ;  /* 0x0000035000027945 */ /* 0x000fe60003800200 */
[----:B------:R-:W-:Y:S01]  /*04e0*/  IMAD.IADD R3, R8, 0x1, -R3 ;  /* 0x0000000108037824 */ /* 0x000fe200078e0a03 */
[C---:B------:R-:W-:Y:S01]  /*04f0*/  IADD3 R6, PT, PT, R5.reuse, 0x7f, -R6 ;  /* 0x0000007f05067810 */ /* 0x040fe20007ffe806 */
[----:B------:R-:W-:Y:S02]  /*0500*/  IMAD R0, R5, -0x800000, R7 ;  /* 0xff80000005007824 */ /* 0x000fe400078e0207 */
[----:B------:R-:W0:Y:S01]  /*0510*/  MUFU.RCP R8, R3 ;  /* 0x0000000300087308 */ /* 0x000e220000001000 */
[----:B------:R-:W-:Y:S01]  /*0520*/  FADD.FTZ R11, -R3, -RZ ;  /* 0x800000ff030b7221 */ /* 0x000fe20000010100 */
[----:B------:R-:W-:-:S03]  /*0530*/  IMAD.IADD R6, R6, 0x1, R9 ;  /* 0x0000000106067824 */ /* 0x000fc600078e0209 */
[----:B0-----:R-:W-:-:S04]  /*0540*/  FFMA R13, R8, R11, 1 ;  /* 0x3f800000080d7423 */ /* 0x001fc8000000000b */
[----:B------:R-:W-:-:S04]  /*0550*/  FFMA R10, R8, R13, R8 ;  /* 0x0000000d080a7223 */ /* 0x000fc80000000008 */
[----:B------:R-:W-:-:S04]  /*0560*/  FFMA R7, R0, R10, RZ ;  /* 0x0000000a00077223 */ /* 0x000fc800000000ff */
[----:B------:R-:W-:-:S04]  /*0570*/  FFMA R8, R11, R7, R0 ;  /* 0x000000070b087223 */ /* 0x000fc80000000000 */
[----:B------:R-:W-:-:S04]  /*0580*/  FFMA R7, R10, R8, R7 ;  /* 0x000000080a077223 */ /* 0x000fc80000000007 */
[----:B------:R-:W-:-:S04]  /*0590*/  FFMA R8, R11, R7, R0 ;  /* 0x000000070b087223 */ /* 0x000fc80000000000 */
[----:B------:R-:W-:-:S05]  /*05a0*/  FFMA R0, R10, R8, R7 ;  /* 0x000000080a007223 */ /* 0x000fca0000000007 */
[----:B------:R-:W-:-:S04]  /*05b0*/  SHF.R.U32.HI R3, RZ, 0x17, R0 ;  /* 0x00000017ff037819 */ /* 0x000fc80000011600 */
[----:B------:R-:W-:-:S05]  /*05c0*/  LOP3.LUT R3, R3, 0xff, RZ, 0xc0, !PT ;  /* 0x000000ff03037812 */ /* 0x000fca00078ec0ff */
[----:B------:R-:W-:-:S04]  /*05d0*/  IMAD.IADD R9, R3, 0x1, R6 ;  /* 0x0000000103097824 */ /* 0x000fc800078e0206 */
[----:B------:R-:W-:-:S05]  /*05e0*/  VIADD R3, R9, 0xffffffff ;  /* 0xffffffff09037836 */ /* 0x000fca0000000000 */
[----:B------:R-:W-:-:S13]  /*05f0*/  ISETP.GE.U32.AND P0, PT, R3, 0xfe, PT ;  /* 0x000000fe0300780c */ /* 0x000fda0003f06070 */
[----:B------:R-:W-:Y:S05]  /*0600*/  @!P0 BRA `(.L_x_10) ;  /* 0x0000000000808947 */ /* 0x000fea0003800000 */
[----:B------:R-:W-:-:S13]  /*0610*/  ISETP.GT.AND P0, PT, R9, 0xfe, PT ;  /* 0x000000fe0900780c */ /* 0x000fda0003f04270 */
[----:B------:R-:W-:Y:S05]  /*0620*/  @P0 BRA `(.L_x_11) ;  /* 0x00000000006c0947 */ /* 0x000fea0003800000 */
[----:B------:R-:W-:-:S13]  /*0630*/  ISETP.GE.AND P0, PT, R9, 0x1, PT ;  /* 0x000000010900780c */ /* 0x000fda0003f06270 */
[----:B------:R-:W-:Y:S05]  /*0640*/  @P0 BRA `(.L_x_12) ;  /* 0x0000000000740947 */ /* 0x000fea0003800000 */
[----:B------:R-:W-:Y:S02]  /*0650*/  ISETP.GE.AND P0, PT, R9, -0x18, PT ;  /* 0xffffffe80900780c */ /* 0x000fe40003f06270 */
[----:B------:R-:W-:-:S11]  /*0660*/  LOP3.LUT R0, R0, 0x80000000, RZ, 0xc0, !PT ;  /* 0x8000000000007812 */ /* 0x000fd600078ec0ff */
[----:B------:R-:W-:Y:S05]  /*0670*/  @!P0 BRA `(.L_x_12) ;  /* 0x0000000000688947 */ /* 0x000fea0003800000 */
[CCC-:B------:R-:W-:Y:S01]  /*0680*/  FFMA.RZ R3, R10.reuse, R8.reuse, R7.reuse ;  /* 0x000000080a037223 */ /* 0x1c0fe2000000c007 */
[CCC-:B------:R-:W-:Y:S01]  /*0690*/  FFMA.RM R6, R10.reuse, R8.reuse, R7.reuse ;  /* 0x000000080a067223 */ /* 0x1c0fe20000004007 */
[C---:B------:R-:W-:Y:S02]  /*06a0*/  ISETP.NE.AND P2, PT, R9.reuse, RZ, PT ;  /* 0x000000ff0900720c */ /* 0x040fe40003f45270 */
[----:B------:R-:W-:Y:S02]  /*06b0*/  ISETP.NE.AND P1, PT, R9, RZ, PT ;  /* 0x000000ff0900720c */ /* 0x000fe40003f25270 */
[----:B------:R-:W-:Y:S01]  /*06c0*/  LOP3.LUT R5, R3, 0x7fffff, RZ, 0xc0, !PT ;  /* 0x007fffff03057812 */ /* 0x000fe200078ec0ff */
[----:B------:R-:W-:Y:S01]  /*06d0*/  FFMA.RP R3, R10, R8, R7 ;  /* 0x000000080a037223 */ /* 0x000fe20000008007 */
[----:B------:R-:W-:Y:S01]  /*06e0*/  IADD3 R8, PT, PT, R9, 0x20, RZ ;  /* 0x0000002009087810 */ /* 0x000fe20007ffe0ff */
[----:B------:R-:W-:Y:S01]  /*06f0*/  IMAD.MOV R7, RZ, RZ, -R9 ;  /* 0x000000ffff077224 */ /* 0x000fe200078e0a09 */
[----:B------:R-:W-:-:S02]  /*0700*/  LOP3.LUT R5, R5, 0x800000, RZ, 0xfc, !PT ;  /* 0x0080000005057812 */ /* 0x000fc400078efcff */
[----:B------:R-:W-:Y:S02]  /*0710*/  FSETP.NEU.FTZ.AND P0, PT, R3, R6, PT ;  /* 0x000000060300720b */ /* 0x000fe40003f1d000 */
[----:B------:R-:W-:Y:S02]  /*0720*/  SHF.L.U32 R8, R5, R8, RZ ;  /* 0x0000000805087219 */ /* 0x000fe400000006ff */
[----:B------:R-:W-:Y:S02]  /*0730*/  SEL R6, R7, RZ, P2 ;  /* 0x000000ff07067207 */ /* 0x000fe40001000000 */
[----:B------:R-:W-:Y:S02]  /*0740*/  ISETP.NE.AND P1, PT, R8, RZ, P1 ;  /* 0x000000ff0800720c */ /* 0x000fe40000f25270 */
[----:B------:R-:W-:Y:S02]  /*0750*/  SHF.R.U32.HI R6, RZ, R6, R5 ;  /* 0x00000006ff067219 */ /* 0x000fe40000011605 */
[----:B------:R-:W-:-:S02]  /*0760*/  PLOP3.LUT P0, PT, P0, P1, PT, 0xf8, 0x8f ;  /* 0x00000000008f781c */ /* 0x000fc40000703f70 */
[----:B------:R-:W-:Y:S02]  /*0770*/  SHF.R.U32.HI R8, RZ, 0x1, R6 ;  /* 0x00000001ff087819 */ /* 0x000fe40000011606 */
[----:B------:R-:W-:-:S04]  /*0780*/  SEL R3, RZ, 0x1, !P0 ;  /* 0x00000001ff037807 */ /* 0x000fc80004000000 */
[----:B------:R-:W-:-:S04]  /*0790*/  LOP3.LUT R3, R3, 0x1, R8, 0xf8, !PT ;  /* 0x0000000103037812 */ /* 0x000fc800078ef808 */
[----:B------:R-:W-:-:S05]  /*07a0*/  LOP3.LUT R3, R3, R6, RZ, 0xc0, !PT ;  /* 0x0000000603037212 */ /* 0x000fca00078ec0ff */
[----:B------:R-:W-:-:S05]  /*07b0*/  IMAD.IADD R3, R8, 0x1, R3 ;  /* 0x0000000108037824 */ /* 0x000fca00078e0203 */
[----:B------:R-:W-:Y:S01]  /*07c0*/  LOP3.LUT R0, R3, R0, RZ, 0xfc, !PT ;  /* 0x0000000003007212 */ /* 0x000fe200078efcff */
[----:B------:R-:W-:Y:S06]  /*07d0*/  BRA `(.L_x_12) ;  /* 0x0000000000107947 */ /* 0x000fec0003800000 */
.L_x_11:
[----:B------:R-:W-:-:S04]  /*07e0*/  LOP3.LUT R0, R0, 0x80000000, RZ, 0xc0, !PT ;  /* 0x8000000000007812 */ /* 0x000fc800078ec0ff */
[----:B------:R-:W-:Y:S01]  /*07f0*/  LOP3.LUT R0, R0, 0x7f800000, RZ, 0xfc, !PT ;  /* 0x7f80000000007812 */ /* 0x000fe200078efcff */
[----:B------:R-:W-:Y:S06]  /*0800*/  BRA `(.L_x_12) ;  /* 0x0000000000047947 */ /* 0x000fec0003800000 */
.L_x_10:
[----:B------:R-:W-:-:S07]  /*0810*/  IMAD R0, R6, 0x800000, R0 ;  /* 0x0080000006007824 */ /* 0x000fce00078e0200 */
.L_x_12:
[----:B------:R-:W-:Y:S05]  /*0820*/  BSYNC.RECONVERGENT B2 ;  /* 0x0000000000027941 */ /* 0x000fea0003800200 */
.L_x_9:
[----:B------:R-:W-:Y:S05]  /*0830*/  BRA `(.L_x_13) ;  /* 0x0000000000207947 */ /* 0x000fea0003800000 */
.L_x_8:
[----:B------:R-:W-:-:S04]  /*0840*/  LOP3.LUT R0, R8, 0x80000000, R7, 0x48, !PT ;  /* 0x8000000008007812 */ /* 0x000fc800078e4807 */
[----:B------:R-:W-:Y:S01]  /*0850*/  LOP3.LUT R0, R0, 0x7f800000, RZ, 0xfc, !PT ;  /* 0x7f80000000007812 */ /* 0x000fe200078efcff */
[----:B------:R-:W-:Y:S06]  /*0860*/  BRA `(.L_x_13) ;  /* 0x0000000000147947 */ /* 0x000fec0003800000 */
.L_x_7:
[----:B------:R-:W-:Y:S01]  /*0870*/  LOP3.LUT R0, R8, 0x80000000, R7, 0x48, !PT ;  /* 0x8000000008007812 */ /* 0x000fe200078e4807 */
[----:B------:R-:W-:Y:S06]  /*0880*/  BRA `(.L_x_13) ;  /* 0x00000000000c7947 */ /* 0x000fec0003800000 */
.L_x_6:
[----:B------:R-:W0:Y:S01]  /*0890*/  MUFU.RSQ R0, -QNAN ;  /* 0xffc0000000007908 */ /* 0x000e220000001400 */
[----:B------:R-:W-:Y:S05]  /*08a0*/  BRA `(.L_x_13) ;  /* 0x0000000000047947 */ /* 0x000fea0003800000 */
.L_x_5:
[----:B------:R-:W-:-:S07]  /*08b0*/  FADD.FTZ R0, R0, R3 ;  /* 0x0000000300007221 */ /* 0x000fce0000010000 */
.L_x_13:
[----:B------:R-:W-:Y:S05]  /*08c0*/  BSYNC.RECONVERGENT B1 ;  /* 0x0000000000017941 */ /* 0x000fea0003800200 */
.L_x_3:
[----:B------:R-:W-:-:S04]  /*08d0*/  IMAD.MOV.U32 R5, RZ, RZ, 0x0 ;  /* 0x00000000ff057424 */ /* 0x000fc800078e00ff */
[----:B0-----:R-:W-:Y:S05]  /*08e0*/  RET.REL.NODEC R4 `(unary_silu_f32) ;  /* 0xfffffff404c47950 */ /* 0x001fea0003c3ffff */
.L_x_14:
        /* <DEDUP_REMOVED lines=9> */
.L_x_19:


//--------------------- .text.unary_sqr_f16       --------------------------
	.section	.text.unary_sqr_f16,"ax",@progbits
	.align	128
        .global         unary_sqr_f16
        .type           unary_sqr_f16,@function
        .size           unary_sqr_f16,(.L_x_22 - unary_sqr_f16)
        .other          unary_sqr_f16,@"STO_CUDA_ENTRY STV_DEFAULT"
unary_sqr_f16:
.text.unary_sqr_f16:
        /* <DEDUP_REMOVED lines=9> */
[----:B------:R-:W1:Y:S07]  /*0090*/  LDCU.64 UR4, c[0x0][0x358] ;  /* 0x00006b00ff0477ac */ /* 0x000e6e0008000a00 */
[----:B------:R-:W2:Y:S01]  /*00a0*/  LDC.64 R4, c[0x0][0x388] ;  /* 0x0000e200ff047b82 */ /* 0x000ea20000000a00 */
[----:B0-----:R-:W-:-:S06]  /*00b0*/  IMAD.WIDE R2, R7, 0x2, R2 ;  /* 0x0000000207027825 */ /* 0x001fcc00078e0202 */
[----:B-1----:R-:W3:Y:S01]  /*00c0*/  LDG.E.U16 R2, desc[UR4][R2.64] ;  /* 0x0000000402027981 */ /* 0x002ee2000c1e1500 */
[----:B--2---:R-:W-:-:S04]  /*00d0*/  IMAD.WIDE R4, R7, 0x2, R4 ;  /* 0x0000000207047825 */ /* 0x004fc800078e0204 */
[----:B---3--:R-:W-:-:S05]  /*00e0*/  HMUL2 R0, R2.H0_H0, R2.H0_H0 ;  /* 0x2000000202007232 */ /* 0x008fca0000000800 */
[----:B------:R-:W-:Y:S01]  /*00f0*/  STG.E.U16 desc[UR4][R4.64], R0 ;  /* 0x0000000004007986 */ /* 0x000fe2000c101504 */
[----:B------:R-:W-:Y:S05]  /*0100*/  EXIT ;  /* 0x000000000000794d */ /* 0x000fea0003800000 */
.L_x_15:
        /* <DEDUP_REMOVED lines=15> */
.L_x_22:


//--------------------- .text.unary_sqr_f32       --------------------------
	.section	.text.unary_sqr_f32,"ax",@progbits
	.align	128
        .global         unary_sqr_f32
        .type           unary_sqr_f32,@function
        .size           unary_sqr_f32,(.L_x_23 - unary_sqr_f32)
        .other          unary_sqr_f32,@"STO_CUDA_ENTRY STV_DEFAULT"
unary_sqr_f32:
.text.unary_sqr_f32:
        /* <DEDUP_REMOVED lines=12> */
[----:B-1----:R-:W3:Y:S01]  /*00c0*/  LDG.E R2, desc[UR4][R2.64] ;  /* 0x0000000402027981 */ /* 0x002ee2000c1e1900 */
[----:B--2---:R-:W-:-:S04]  /*00d0*/  IMAD.WIDE R4, R7, 0x4, R4 ;  /* 0x0000000407047825 */ /* 0x004fc800078e0204 */
[----:B---3--:R-:W-:-:S05]  /*00e0*/  FMUL R7, R2, R2 ;  /* 0x0000000202077220 */ /* 0x008fca0000400000 */
[----:B------:R-:W-:Y:S01]  /*00f0*/  STG.E desc[UR4][R4.64], R7 ;  /* 0x0000000704007986 */ /* 0x000fe2000c101904 */
[----:B------:R-:W-:Y:S05]  /*0100*/  EXIT ;  /* 0x000000000000794d */ /* 0x000fea0003800000 */
.L_x_16:
        /* <DEDUP_REMOVED lines=15> */
.L_x_23:


//--------------------- .text.unary_abs_f16       --------------------------
	.section	.text.unary_abs_f16,"ax",@progbits
	.align	128
        .global         unary_abs_f16
        .type           unary_abs_f16,@function
        .size           unary_abs_f16,(.L_x_24 - unary_abs_f16)
        .other          unary_abs_f16,@"STO_CUDA_ENTRY STV_DEFAULT"
unary_abs_f16:
.text.unary_abs_f16:
        /* <DEDUP_REMOVED lines=14> */
[----:B---3--:R-:W-:-:S05]  /*00e0*/  HADD2 R3, |R2|.H0_H0, -RZ.H0_H0 ;  /* 0xa00000ff02037230 */ /* 0x008fca0000000a00 */
[----:B------:R-:W-:-:S05]  /*00f0*/  PRMT R3, R3, 0x5410, RZ ;  /* 0x0000541003037816 */ /* 0x000fca00000000ff */
[----:B------:R-:W-:Y:S01]  /*0100*/  STG.E.U16 desc[UR4][R4.64], R3 ;  /* 0x0000000304007986 */ /* 0x000fe2000c101504 */
[----:B------:R-:W-:Y:S05]  /*0110*/  EXIT ;  /* 0x000000000000794d */ /* 0x000fea0003800000 */
.L_x_17:
        /* <DEDUP_REMOVED lines=14> */
.L_x_24:


//--------------------- .text.unary_abs_f32       --------------------------
	.section	.text.unary_abs_f32,"ax",@progbits
	.align	128
        .global         unary_abs_f32
        .type           unary_abs_f32,@function
        .size           unary_abs_f32,(.L_x_25 - unary_abs_f32)
        .other          unary_abs_f32,@"STO_CUDA_ENTRY STV_DEFAULT"
unary_abs_f32:
.text.unary_abs_f32:
        /* <DEDUP_REMOVED lines=14> */
[----:B---3--:R-:W-:-:S05]  /*00e0*/  FADD R7, |R2|, -RZ ;  /* 0x800000ff02077221 */ /* 0x008fca0000000200 */
[----:B------:R-:W-:Y:S01]  /*00f0*/  STG.E desc[UR4][R4.64], R7 ;  /* 0x0000000704007986 */ /* 0x000fe2000c101904 */
[----:B------:R-:W-:Y:S05]  /*0100*/  EXIT ;  /* 0x000000000000794d */ /* 0x000fea0003800000 */
.L_x_18:
        /* <DEDUP_REMOVED lines=15> */
.L_x_25:


//--------------------- .nv.shared.reserved.0     --------------------------
	.section	.nv.shared.reserved.0,"aw",@nobits
	.weak		__nv_reservedSMEM_offset_0_alias
	.size		__nv_reservedSMEM_offset_0_alias, 0, 64
	.other		__nv_reservedSMEM_offset_0_alias,@"STO_CUDA_RESERVED_SHARED STV_DEFAULT"
__nv_reservedSMEM_offset_0_alias:
	.zero		0
	.zero		64


//--------------------- .nv.constant0.unary_silu_f16 --------------------------
	.section	.nv.constant0.unary_silu_f16,"a",@progbits
	.sectionflags	@""
	.align	4
.nv.constant0.unary_silu_f16:
	.zero		916


//--------------------- .nv.constant0.unary_silu_f32 --------------------------
	.section	.nv.constant0.unary_silu_f32,"a",@progbits
	.sectionflags	@""
	.align	4
.nv.constant0.unary_silu_f32:
	.zero		916


//--------------------- .nv.constant0.unary_sqr_f16 --------------------------
	.section	.nv.constant0.unary_sqr_f16,"a",@progbits
	.sectionflags	@""
	.align	4
.nv.constant0.unary_sqr_f16:
	.zero		916


//--------------------- .nv.constant0.unary_sqr_f32 --------------------------
	.section	.nv.constant0.unary_sqr_f32,"a",@progbits
	.sectionflags	@""
	.align	4
.nv.constant0.unary_sqr_f32:
	.zero		916


//--------------------- .nv.constant0.unary_abs_f16 --------------------------
	.section	.nv.constant0.unary_abs_f16,"a",@progbits
	.sectionflags	@""
	.align	4
.nv.constant0.unary_abs_f16:
	.zero		916


//--------------------- .nv.constant0.unary_abs_f32 --------------------------
	.section	.nv.constant0.unary_abs_f32,"a",@progbits
	.sectionflags	@""
	.align	4
.nv.constant0.unary_abs_f32:
	.zero		916


//--------------------- SYMBOLS --------------------------

	.type		.nv.reservedSmem.offset0,@object
	.size		.nv.reservedSmem.offset0,0x4
